//
// Generated by NVIDIA NVVM Compiler
//
// Compiler Build ID: CL-36424714
// Cuda compilation tools, release 13.0, V13.0.88
// Based on NVVM 20.0.0
//

.version 9.0
.target sm_100
.address_size 64

	// .globl	_Z14dev_matrix_addiPfS_S_

.visible .entry _Z14dev_matrix_addiPfS_S_(
	.param .u32 _Z14dev_matrix_addiPfS_S__param_0,
	.param .u64 .ptr .align 1 _Z14dev_matrix_addiPfS_S__param_1,
	.param .u64 .ptr .align 1 _Z14dev_matrix_addiPfS_S__param_2,
	.param .u64 .ptr .align 1 _Z14dev_matrix_addiPfS_S__param_3
)
{
	.reg .pred 	%p<2>;
	.reg .b32 	%r<12>;
	.reg .b32 	%f<4>;
	.reg .b64 	%rd<11>;

	ld.param.u32 	%r3, [_Z14dev_matrix_addiPfS_S__param_0];
	ld.param.u64 	%rd1, [_Z14dev_matrix_addiPfS_S__param_1];
	ld.param.u64 	%rd2, [_Z14dev_matrix_addiPfS_S__param_2];
	ld.param.u64 	%rd3, [_Z14dev_matrix_addiPfS_S__param_3];
	mov.u32 	%r4, %ctaid.y;
	mov.u32 	%r5, %ntid.y;
	mov.u32 	%r6, %tid.y;
	mad.lo.s32 	%r1, %r4, %r5, %r6;
	mov.u32 	%r7, %ctaid.x;
	mov.u32 	%r8, %ntid.x;
	mov.u32 	%r9, %tid.x;
	mad.lo.s32 	%r2, %r7, %r8, %r9;
	max.s32 	%r10, %r1, %r2;
	setp.ge.s32 	%p1, %r10, %r3;
	@%p1 bra 	$L__BB0_2;
	cvta.to.global.u64 	%rd4, %rd1;
	cvta.to.global.u64 	%rd5, %rd2;
	cvta.to.global.u64 	%rd6, %rd3;
	mad.lo.s32 	%r11, %r1, %r3, %r2;
	mul.wide.s32 	%rd7, %r11, 4;
	add.s64 	%rd8, %rd4, %rd7;
	ld.global.f32 	%f1, [%rd8];
	add.s64 	%rd9, %rd5, %rd7;
	ld.global.f32 	%f2, [%rd9];
	add.f32 	%f3, %f1, %f2;
	add.s64 	%rd10, %rd6, %rd7;
	st.global.f32 	[%rd10], %f3;
$L__BB0_2:
	ret;

}
	// .globl	_Z14dev_matrix_subiPfS_S_
.visible .entry _Z14dev_matrix_subiPfS_S_(
	.param .u32 _Z14dev_matrix_subiPfS_S__param_0,
	.param .u64 .ptr .align 1 _Z14dev_matrix_subiPfS_S__param_1,
	.param .u64 .ptr .align 1 _Z14dev_matrix_subiPfS_S__param_2,
	.param .u64 .ptr .align 1 _Z14dev_matrix_subiPfS_S__param_3
)
{
	.reg .pred 	%p<2>;
	.reg .b32 	%r<12>;
	.reg .b32 	%f<4>;
	.reg .b64 	%rd<11>;

	ld.param.u32 	%r3, [_Z14dev_matrix_subiPfS_S__param_0];
	ld.param.u64 	%rd1, [_Z14dev_matrix_subiPfS_S__param_1];
	ld.param.u64 	%rd2, [_Z14dev_matrix_subiPfS_S__param_2];
	ld.param.u64 	%rd3, [_Z14dev_matrix_subiPfS_S__param_3];
	mov.u32 	%r4, %ctaid.y;
	mov.u32 	%r5, %ntid.y;
	mov.u32 	%r6, %tid.y;
	mad.lo.s32 	%r1, %r4, %r5, %r6;
	mov.u32 	%r7, %ctaid.x;
	mov.u32 	%r8, %ntid.x;
	mov.u32 	%r9, %tid.x;
	mad.lo.s32 	%r2, %r7, %r8, %r9;
	max.s32 	%r10, %r1, %r2;
	setp.ge.s32 	%p1, %r10, %r3;
	@%p1 bra 	$L__BB1_2;
	cvta.to.global.u64 	%rd4, %rd1;
	cvta.to.global.u64 	%rd5, %rd2;
	cvta.to.global.u64 	%rd6, %rd3;
	mad.lo.s32 	%r11, %r1, %r3, %r2;
	mul.wide.s32 	%rd7, %r11, 4;
	add.s64 	%rd8, %rd4, %rd7;
	ld.global.f32 	%f1, [%rd8];
	add.s64 	%rd9, %rd5, %rd7;
	ld.global.f32 	%f2, [%rd9];
	sub.f32 	%f3, %f1, %f2;
	add.s64 	%rd10, %rd6, %rd7;
	st.global.f32 	[%rd10], %f3;
$L__BB1_2:
	ret;

}
	// .globl	_Z15dev_matrix_multiPfS_S_
.visible .entry _Z15dev_matrix_multiPfS_S_(
	.param .u32 _Z15dev_matrix_multiPfS_S__param_0,
	.param .u64 .ptr .align 1 _Z15dev_matrix_multiPfS_S__param_1,
	.param .u64 .ptr .align 1 _Z15dev_matrix_multiPfS_S__param_2,
	.param .u64 .ptr .align 1 _Z15dev_matrix_multiPfS_S__param_3
)
{
	.reg .pred 	%p<10>;
	.reg .b32 	%r<47>;
	.reg .b32 	%f<111>;
	.reg .b64 	%rd<43>;

	ld.param.u32 	%r25, [_Z15dev_matrix_multiPfS_S__param_0];
	ld.param.u64 	%rd11, [_Z15dev_matrix_multiPfS_S__param_1];
	ld.param.u64 	%rd12, [_Z15dev_matrix_multiPfS_S__param_2];
	ld.param.u64 	%rd10, [_Z15dev_matrix_multiPfS_S__param_3];
	cvta.to.global.u64 	%rd1, %rd12;
	cvta.to.global.u64 	%rd2, %rd11;
	mov.u32 	%r26, %ctaid.y;
	mov.u32 	%r27, %ntid.y;
	mov.u32 	%r28, %tid.y;
	mad.lo.s32 	%r1, %r26, %r27, %r28;
	mov.u32 	%r29, %ctaid.x;
	mov.u32 	%r30, %ntid.x;
	mov.u32 	%r31, %tid.x;
	mad.lo.s32 	%r2, %r29, %r30, %r31;
	max.s32 	%r32, %r1, %r2;
	setp.ge.s32 	%p1, %r32, %r25;
	@%p1 bra 	$L__BB2_14;
	mul.lo.s32 	%r3, %r1, %r25;
	mul.lo.s32 	%r4, %r2, %r25;
	and.b32  	%r5, %r25, 15;
	setp.lt.u32 	%p2, %r25, 16;
	mov.f32 	%f110, 0f00000000;
	mov.b32 	%r43, 0;
	@%p2 bra 	$L__BB2_4;
	and.b32  	%r43, %r25, 2147483632;
	neg.s32 	%r41, %r43;
	mul.wide.u32 	%rd13, %r3, 4;
	add.s64 	%rd14, %rd13, %rd2;
	add.s64 	%rd41, %rd14, 32;
	add.s64 	%rd4, %rd1, 32;
	mov.f32 	%f110, 0f00000000;
	mov.u32 	%r40, %r4;
$L__BB2_3:
	.pragma "nounroll";
	mul.wide.s32 	%rd15, %r40, 4;
	add.s64 	%rd16, %rd4, %rd15;
	ld.global.f32 	%f17, [%rd41+-32];
	ld.global.f32 	%f18, [%rd16+-32];
	fma.rn.f32 	%f19, %f17, %f18, %f110;
	ld.global.f32 	%f20, [%rd41+-28];
	ld.global.f32 	%f21, [%rd16+-28];
	fma.rn.f32 	%f22, %f20, %f21, %f19;
	ld.global.f32 	%f23, [%rd41+-24];
	ld.global.f32 	%f24, [%rd16+-24];
	fma.rn.f32 	%f25, %f23, %f24, %f22;
	ld.global.f32 	%f26, [%rd41+-20];
	ld.global.f32 	%f27, [%rd16+-20];
	fma.rn.f32 	%f28, %f26, %f27, %f25;
	ld.global.f32 	%f29, [%rd41+-16];
	ld.global.f32 	%f30, [%rd16+-16];
	fma.rn.f32 	%f31, %f29, %f30, %f28;
	ld.global.f32 	%f32, [%rd41+-12];
	ld.global.f32 	%f33, [%rd16+-12];
	fma.rn.f32 	%f34, %f32, %f33, %f31;
	ld.global.f32 	%f35, [%rd41+-8];
	ld.global.f32 	%f36, [%rd16+-8];
	fma.rn.f32 	%f37, %f35, %f36, %f34;
	ld.global.f32 	%f38, [%rd41+-4];
	ld.global.f32 	%f39, [%rd16+-4];
	fma.rn.f32 	%f40, %f38, %f39, %f37;
	ld.global.f32 	%f41, [%rd41];
	ld.global.f32 	%f42, [%rd16];
	fma.rn.f32 	%f43, %f41, %f42, %f40;
	ld.global.f32 	%f44, [%rd41+4];
	ld.global.f32 	%f45, [%rd16+4];
	fma.rn.f32 	%f46, %f44, %f45, %f43;
	ld.global.f32 	%f47, [%rd41+8];
	ld.global.f32 	%f48, [%rd16+8];
	fma.rn.f32 	%f49, %f47, %f48, %f46;
	ld.global.f32 	%f50, [%rd41+12];
	ld.global.f32 	%f51, [%rd16+12];
	fma.rn.f32 	%f52, %f50, %f51, %f49;
	ld.global.f32 	%f53, [%rd41+16];
	ld.global.f32 	%f54, [%rd16+16];
	fma.rn.f32 	%f55, %f53, %f54, %f52;
	ld.global.f32 	%f56, [%rd41+20];
	ld.global.f32 	%f57, [%rd16+20];
	fma.rn.f32 	%f58, %f56, %f57, %f55;
	ld.global.f32 	%f59, [%rd41+24];
	ld.global.f32 	%f60, [%rd16+24];
	fma.rn.f32 	%f61, %f59, %f60, %f58;
	ld.global.f32 	%f62, [%rd41+28];
	ld.global.f32 	%f63, [%rd16+28];
	fma.rn.f32 	%f110, %f62, %f63, %f61;
	add.s32 	%r41, %r41, 16;
	add.s64 	%rd41, %rd41, 64;
	add.s32 	%r40, %r40, 16;
	setp.ne.s32 	%p3, %r41, 0;
	@%p3 bra 	$L__BB2_3;
$L__BB2_4:
	setp.eq.s32 	%p4, %r5, 0;
	@%p4 bra 	$L__BB2_13;
	and.b32  	%r13, %r25, 7;
	setp.lt.u32 	%p5, %r5, 8;
	@%p5 bra 	$L__BB2_7;
	add.s32 	%r34, %r43, %r3;
	mul.wide.u32 	%rd17, %r34, 4;
	add.s64 	%rd18, %rd2, %rd17;
	ld.global.f32 	%f65, [%rd18];
	add.s32 	%r35, %r43, %r4;
	mul.wide.s32 	%rd19, %r35, 4;
	add.s64 	%rd20, %rd1, %rd19;
	ld.global.f32 	%f66, [%rd20];
	fma.rn.f32 	%f67, %f65, %f66, %f110;
	cvt.u64.u32 	%rd21, %r3;
	cvt.u64.u32 	%rd22, %r43;
	add.s64 	%rd23, %rd22, %rd21;
	shl.b64 	%rd24, %rd23, 2;
	add.s64 	%rd25, %rd2, %rd24;
	ld.global.f32 	%f68, [%rd25+4];
	ld.global.f32 	%f69, [%rd20+4];
	fma.rn.f32 	%f70, %f68, %f69, %f67;
	ld.global.f32 	%f71, [%rd25+8];
	ld.global.f32 	%f72, [%rd20+8];
	fma.rn.f32 	%f73, %f71, %f72, %f70;
	ld.global.f32 	%f74, [%rd25+12];
	ld.global.f32 	%f75, [%rd20+12];
	fma.rn.f32 	%f76, %f74, %f75, %f73;
	ld.global.f32 	%f77, [%rd25+16];
	ld.global.f32 	%f78, [%rd20+16];
	fma.rn.f32 	%f79, %f77, %f78, %f76;
	ld.global.f32 	%f80, [%rd25+20];
	ld.global.f32 	%f81, [%rd20+20];
	fma.rn.f32 	%f82, %f80, %f81, %f79;
	ld.global.f32 	%f83, [%rd25+24];
	ld.global.f32 	%f84, [%rd20+24];
	fma.rn.f32 	%f85, %f83, %f84, %f82;
	ld.global.f32 	%f86, [%rd25+28];
	ld.global.f32 	%f87, [%rd20+28];
	fma.rn.f32 	%f110, %f86, %f87, %f85;
	add.s32 	%r43, %r43, 8;
$L__BB2_7:
	setp.eq.s32 	%p6, %r13, 0;
	@%p6 bra 	$L__BB2_13;
	and.b32  	%r16, %r25, 3;
	setp.lt.u32 	%p7, %r13, 4;
	@%p7 bra 	$L__BB2_10;
	add.s32 	%r36, %r43, %r3;
	mul.wide.u32 	%rd26, %r36, 4;
	add.s64 	%rd27, %rd2, %rd26;
	ld.global.f32 	%f89, [%rd27];
	add.s32 	%r37, %r43, %r4;
	mul.wide.s32 	%rd28, %r37, 4;
	add.s64 	%rd29, %rd1, %rd28;
	ld.global.f32 	%f90, [%rd29];
	fma.rn.f32 	%f91, %f89, %f90, %f110;
	cvt.u64.u32 	%rd30, %r3;
	cvt.u64.u32 	%rd31, %r43;
	add.s64 	%rd32, %rd31, %rd30;
	shl.b64 	%rd33, %rd32, 2;
	add.s64 	%rd34, %rd2, %rd33;
	ld.global.f32 	%f92, [%rd34+4];
	ld.global.f32 	%f93, [%rd29+4];
	fma.rn.f32 	%f94, %f92, %f93, %f91;
	ld.global.f32 	%f95, [%rd34+8];
	ld.global.f32 	%f96, [%rd29+8];
	fma.rn.f32 	%f97, %f95, %f96, %f94;
	ld.global.f32 	%f98, [%rd34+12];
	ld.global.f32 	%f99, [%rd29+12];
	fma.rn.f32 	%f110, %f98, %f99, %f97;
	add.s32 	%r43, %r43, 4;
$L__BB2_10:
	setp.eq.s32 	%p8, %r16, 0;
	@%p8 bra 	$L__BB2_13;
	add.s32 	%r46, %r43, %r4;
	add.s32 	%r38, %r43, %r3;
	mul.wide.u32 	%rd35, %r38, 4;
	add.s64 	%rd42, %rd2, %rd35;
	neg.s32 	%r45, %r16;
$L__BB2_12:
	.pragma "nounroll";
	mul.wide.s32 	%rd36, %r46, 4;
	add.s64 	%rd37, %rd1, %rd36;
	ld.global.f32 	%f100, [%rd42];
	ld.global.f32 	%f101, [%rd37];
	fma.rn.f32 	%f110, %f100, %f101, %f110;
	add.s32 	%r46, %r46, 1;
	add.s64 	%rd42, %rd42, 4;
	add.s32 	%r45, %r45, 1;
	setp.ne.s32 	%p9, %r45, 0;
	@%p9 bra 	$L__BB2_12;
$L__BB2_13:
	add.s32 	%r39, %r3, %r2;
	cvta.to.global.u64 	%rd38, %rd10;
	mul.wide.s32 	%rd39, %r39, 4;
	add.s64 	%rd40, %rd38, %rd39;
	st.global.f32 	[%rd40], %f110;
$L__BB2_14:
	ret;

}
	// .globl	_Z14dev_initializeiPff
.visible .entry _Z14dev_initializeiPff(
	.param .u32 _Z14dev_initializeiPff_param_0,
	.param .u64 .ptr .align 1 _Z14dev_initializeiPff_param_1,
	.param .f32 _Z14dev_initializeiPff_param_2
)
{
	.reg .pred 	%p<2>;
	.reg .b32 	%r<12>;
	.reg .b32 	%f<2>;
	.reg .b64 	%rd<5>;

	ld.param.u32 	%r3, [_Z14dev_initializeiPff_param_0];
	ld.param.u64 	%rd1, [_Z14dev_initializeiPff_param_1];
	ld.param.f32 	%f1, [_Z14dev_initializeiPff_param_2];
	mov.u32 	%r4, %ctaid.y;
	mov.u32 	%r5, %ntid.y;
	mov.u32 	%r6, %tid.y;
	mad.lo.s32 	%r1, %r4, %r5, %r6;
	mov.u32 	%r7, %ctaid.x;
	mov.u32 	%r8, %ntid.x;
	mov.u32 	%r9, %tid.x;
	mad.lo.s32 	%r2, %r7, %r8, %r9;
	max.s32 	%r10, %r1, %r2;
	setp.ge.s32 	%p1, %r10, %r3;
	@%p1 bra 	$L__BB3_2;
	cvta.to.global.u64 	%rd2, %rd1;
	mad.lo.s32 	%r11, %r1, %r3, %r2;
	mul.wide.s32 	%rd3, %r11, 4;
	add.s64 	%rd4, %rd2, %rd3;
	st.global.f32 	[%rd4], %f1;
$L__BB3_2:
	ret;

}


// ===== COMPILED SASS (sm_100) =====

	.target	sm_100

	.elftype	@"ET_EXEC"


//--------------------- .note.nv.tkinfo           --------------------------
	.section	.note.nv.tkinfo,"",@"SHT_NOTE"
	.sectionflags	@"SHF_NOTE_NV_TKINFO"
	.tkinfo
        /*0018*/ 	.word	0x00000002
        /*0030*/ 	.string	""
        /*0030*/ 	.string	"ptxas"
        /*0030*/ 	.string	"Cuda compilation tools, release 13.0, V13.0.88"
        /*0030*/ 	.string	"Build cuda_13.0.r13.0/compiler.36424714_0"
        /*0030*/ 	.string	"-arch sm_100 -m 64 "



//--------------------- .note.nv.cuinfo           --------------------------
	.section	.note.nv.cuinfo,"",@"SHT_NOTE"
	.sectionflags	@"SHF_NOTE_NV_CUINFO"
        /*0018*/ 	.short	0x0002
        /*001a*/ 	.short	0x0064
        /*001c*/ 	.short	0x0082
	.zero		2


//--------------------- .nv.info                  --------------------------
	.section	.nv.info,"",@"SHT_CUDA_INFO"
	.align	4


	//----- nvinfo : EIATTR_REGCOUNT
	.align		4
        /*0000*/ 	.byte	0x04, 0x2f
        /*0002*/ 	.short	(.L_1 - .L_0)
	.align		4
.L_0:
        /*0004*/ 	.word	index@(_Z14dev_matrix_addiPfS_S_)
        /*0008*/ 	.word	0x0000000c


	//----- nvinfo : EIATTR_FRAME_SIZE
	.align		4
.L_1:
        /*000c*/ 	.byte	0x04, 0x11
        /*000e*/ 	.short	(.L_3 - .L_2)
	.align		4
.L_2:
        /*0010*/ 	.word	index@(_Z14dev_matrix_addiPfS_S_)
        /*0014*/ 	.word	0x00000000


	//----- nvinfo : EIATTR_REGCOUNT
	.align		4
.L_3:
        /*0018*/ 	.byte	0x04, 0x2f
        /*001a*/ 	.short	(.L_5 - .L_4)
	.align		4
.L_4:
        /*001c*/ 	.word	index@(_Z14dev_matrix_subiPfS_S_)
        /*0020*/ 	.word	0x0000000c


	//----- nvinfo : EIATTR_FRAME_SIZE
	.align		4
.L_5:
        /*0024*/ 	.byte	0x04, 0x11
        /*0026*/ 	.short	(.L_7 - .L_6)
	.align		4
.L_6:
        /*0028*/ 	.word	index@(_Z14dev_matrix_subiPfS_S_)
        /*002c*/ 	.word	0x00000000


	//----- nvinfo : EIATTR_REGCOUNT
	.align		4
.L_7:
        /*0030*/ 	.byte	0x04, 0x2f
        /*0032*/ 	.short	(.L_9 - .L_8)
	.align		4
.L_8:
        /*0034*/ 	.word	index@(_Z15dev_matrix_multiPfS_S_)
        /*0038*/ 	.word	0x0000001f


	//----- nvinfo : EIATTR_FRAME_SIZE
	.align		4
.L_9:
        /*003c*/ 	.byte	0x04, 0x11
        /*003e*/ 	.short	(.L_11 - .L_10)
	.align		4
.L_10:
        /*0040*/ 	.word	index@(_Z15dev_matrix_multiPfS_S_)
        /*0044*/ 	.word	0x00000000


	//----- nvinfo : EIATTR_REGCOUNT
	.align		4
.L_11:
        /*0048*/ 	.byte	0x04, 0x2f
        /*004a*/ 	.short	(.L_13 - .L_12)
	.align		4
.L_12:
        /*004c*/ 	.word	index@(_Z14dev_initializeiPff)
        /*0050*/ 	.word	0x0000000a


	//----- nvinfo : EIATTR_FRAME_SIZE
	.align		4
.L_13:
        /*0054*/ 	.byte	0x04, 0x11
        /*0056*/ 	.short	(.L_15 - .L_14)
	.align		4
.L_14:
        /*0058*/ 	.word	index@(_Z14dev_initializeiPff)
        /*005c*/ 	.word	0x00000000


	//----- nvinfo : EIATTR_MIN_STACK_SIZE
	.align		4
.L_15:
        /*0060*/ 	.byte	0x04, 0x12
        /*0062*/ 	.short	(.L_17 - .L_16)
	.align		4
.L_16:
        /*0064*/ 	.word	index@(_Z14dev_initializeiPff)
        /*0068*/ 	.word	0x00000000


	//----- nvinfo : EIATTR_MIN_STACK_SIZE
	.align		4
.L_17:
        /*006c*/ 	.byte	0x04, 0x12
        /*006e*/ 	.short	(.L_19 - .L_18)
	.align		4
.L_18:
        /*0070*/ 	.word	index@(_Z15dev_matrix_multiPfS_S_)
        /*0074*/ 	.word	0x00000000


	//----- nvinfo : EIATTR_MIN_STACK_SIZE
	.align		4
.L_19:
        /*0078*/ 	.byte	0x04, 0x12
        /*007a*/ 	.short	(.L_21 - .L_20)
	.align		4
.L_20:
        /*007c*/ 	.word	index@(_Z14dev_matrix_subiPfS_S_)
        /*0080*/ 	.word	0x00000000


	//----- nvinfo : EIATTR_MIN_STACK_SIZE
	.align		4
.L_21:
        /*0084*/ 	.byte	0x04, 0x12
        /*0086*/ 	.short	(.L_23 - .L_22)
	.align		4
.L_22:
        /*0088*/ 	.word	index@(_Z14dev_matrix_addiPfS_S_)
        /*008c*/ 	.word	0x00000000
.L_23:


//--------------------- .nv.compat                --------------------------
	.section	.nv.compat,"",@"SHT_CUDA_COMPAT_INFO"
	.align	4
        /*0000*/ 	.byte	0x02, 0x09, 0x00, 0x00, 0x02, 0x02, 0x01, 0x00, 0x02, 0x05, 0x05, 0x00, 0x03, 0x07, 0x01, 0x01
        /*0010*/ 	.byte	0x02, 0x03, 0x00, 0x00, 0x02, 0x06, 0x01, 0x00, 0x04, 0x0b, 0x08, 0x00, 0x09, 0x00, 0x00, 0x00
        /*0020*/ 	.byte	0x00, 0x00, 0x00, 0x00


//--------------------- .nv.info._Z14dev_initializeiPff --------------------------
	.section	.nv.info._Z14dev_initializeiPff,"",@"SHT_CUDA_INFO"
	.sectionflags	@""
	.align	4


	//----- nvinfo : EIATTR_CUDA_API_VERSION
	.align		4
        /*0000*/ 	.byte	0x04, 0x37
        /*0002*/ 	.short	(.L_25 - .L_24)
.L_24:
        /*0004*/ 	.word	0x00000082


	//----- nvinfo : EIATTR_KPARAM_INFO
	.align		4
.L_25:
        /*0008*/ 	.byte	0x04, 0x17
        /*000a*/ 	.short	(.L_27 - .L_26)
.L_26:
        /*000c*/ 	.word	0x00000000
        /*0010*/ 	.short	0x0002
        /*0012*/ 	.short	0x0010
        /*0014*/ 	.byte	0x00, 0xf0, 0x11, 0x00


	//----- nvinfo : EIATTR_KPARAM_INFO
	.align		4
.L_27:
        /*0018*/ 	.byte	0x04, 0x17
        /*001a*/ 	.short	(.L_29 - .L_28)
.L_28:
        /*001c*/ 	.word	0x00000000
        /*0020*/ 	.short	0x0001
        /*0022*/ 	.short	0x0008
        /*0024*/ 	.byte	0x00, 0xf5, 0x21, 0x00


	//----- nvinfo : EIATTR_KPARAM_INFO
	.align		4
.L_29:
        /*0028*/ 	.byte	0x04, 0x17
        /*002a*/ 	.short	(.L_31 - .L_30)
.L_30:
        /*002c*/ 	.word	0x00000000
        /*0030*/ 	.short	0x0000
        /*0032*/ 	.short	0x0000
        /*0034*/ 	.byte	0x00, 0xf0, 0x11, 0x00


	//----- nvinfo : EIATTR_SPARSE_MMA_MASK
	.align		4
.L_31:
        /*0038*/ 	.byte	0x03, 0x50
        /*003a*/ 	.short	0x0000


	//----- nvinfo : EIATTR_MAXREG_COUNT
	.align		4
        /*003c*/ 	.byte	0x03, 0x1b
        /*003e*/ 	.short	0x00ff


	//----- nvinfo : EIATTR_MERCURY_ISA_VERSION
	.align		4
        /*0040*/ 	.byte	0x03, 0x5f
        /*0042*/ 	.short	0x0101


	//----- nvinfo : EIATTR_VRC_CTA_INIT_COUNT
	.align		4
        /*0044*/ 	.byte	0x02, 0x4a
	.zero		1
	.zero		1


	//----- nvinfo : EIATTR_EXIT_INSTR_OFFSETS
	.align		4
        /*0048*/ 	.byte	0x04, 0x1c
        /*004a*/ 	.short	(.L_33 - .L_32)


	//   ....[0]....
.L_32:
        /*004c*/ 	.word	0x000000c0


	//   ....[1]....
        /*0050*/ 	.word	0x00000130


	//----- nvinfo : EIATTR_CBANK_PARAM_SIZE
	.align		4
.L_33:
        /*0054*/ 	.byte	0x03, 0x19
        /*0056*/ 	.short	0x0014


	//----- nvinfo : EIATTR_PARAM_CBANK
	.align		4
        /*0058*/ 	.byte	0x04, 0x0a
        /*005a*/ 	.short	(.L_35 - .L_34)
	.align		4
.L_34:
        /*005c*/ 	.word	index@(.nv.constant0._Z14dev_initializeiPff)
        /*0060*/ 	.short	0x0380
        /*0062*/ 	.short	0x0014


	//----- nvinfo : EIATTR_SW_WAR
	.align		4
.L_35:
        /*0064*/ 	.byte	0x04, 0x36
        /*0066*/ 	.short	(.L_37 - .L_36)
.L_36:
        /*0068*/ 	.word	0x00000008
.L_37:


//--------------------- .nv.info._Z15dev_matrix_multiPfS_S_ --------------------------
	.section	.nv.info._Z15dev_matrix_multiPfS_S_,"",@"SHT_CUDA_INFO"
	.sectionflags	@""
	.align	4


	//----- nvinfo : EIATTR_CUDA_API_VERSION
	.align		4
        /*0000*/ 	.byte	0x04, 0x37
        /*0002*/ 	.short	(.L_39 - .L_38)
.L_38:
        /*0004*/ 	.word	0x00000082


	//----- nvinfo : EIATTR_KPARAM_INFO
	.align		4
.L_39:
        /*0008*/ 	.byte	0x04, 0x17
        /*000a*/ 	.short	(.L_41 - .L_40)
.L_40:
        /*000c*/ 	.word	0x00000000
        /*0010*/ 	.short	0x0003
        /*0012*/ 	.short	0x0018
        /*0014*/ 	.byte	0x00, 0xf5, 0x21, 0x00


	//----- nvinfo : EIATTR_KPARAM_INFO
	.align		4
.L_41:
        /*0018*/ 	.byte	0x04, 0x17
        /*001a*/ 	.short	(.L_43 - .L_42)
.L_42:
        /*001c*/ 	.word	0x00000000
        /*0020*/ 	.short	0x0002
        /*0022*/ 	.short	0x0010
        /*0024*/ 	.byte	0x00, 0xf5, 0x21, 0x00


	//----- nvinfo : EIATTR_KPARAM_INFO
	.align		4
.L_43:
        /*0028*/ 	.byte	0x04, 0x17
        /*002a*/ 	.short	(.L_45 - .L_44)
.L_44:
        /*002c*/ 	.word	0x00000000
        /*0030*/ 	.short	0x0001
        /*0032*/ 	.short	0x0008
        /*0034*/ 	.byte	0x00, 0xf5, 0x21, 0x00


	//----- nvinfo : EIATTR_KPARAM_INFO
	.align		4
.L_45:
        /*0038*/ 	.byte	0x04, 0x17
        /*003a*/ 	.short	(.L_47 - .L_46)
.L_46:
        /*003c*/ 	.word	0x00000000
        /*0040*/ 	.short	0x0000
        /*0042*/ 	.short	0x0000
        /*0044*/ 	.byte	0x00, 0xf0, 0x11, 0x00


	//----- nvinfo : EIATTR_SPARSE_MMA_MASK
	.align		4
.L_47:
        /*0048*/ 	.byte	0x03, 0x50
        /*004a*/ 	.short	0x0000


	//----- nvinfo : EIATTR_MAXREG_COUNT
	.align		4
        /*004c*/ 	.byte	0x03, 0x1b
        /*004e*/ 	.short	0x00ff


	//----- nvinfo : EIATTR_MERCURY_ISA_VERSION
	.align		4
        /*0050*/ 	.byte	0x03, 0x5f
        /*0052*/ 	.short	0x0101


	//----- nvinfo : EIATTR_VRC_CTA_INIT_COUNT
	.align		4
        /*0054*/ 	.byte	0x02, 0x4a
	.zero		1
	.zero		1


	//----- nvinfo : EIATTR_EXIT_INSTR_OFFSETS
	.align		4
        /*0058*/ 	.byte	0x04, 0x1c
        /*005a*/ 	.short	(.L_49 - .L_48)


	//   ....[0]....
.L_48:
        /*005c*/ 	.word	0x000000c0


	//   ....[1]....
        /*0060*/ 	.word	0x00000b70


	//----- nvinfo : EIATTR_CBANK_PARAM_SIZE
	.align		4
.L_49:
        /*0064*/ 	.byte	0x03, 0x19
        /*0066*/ 	.short	0x0020


	//----- nvinfo : EIATTR_PARAM_CBANK
	.align		4
        /*0068*/ 	.byte	0x04, 0x0a
        /*006a*/ 	.short	(.L_51 - .L_50)
	.align		4
.L_50:
        /*006c*/ 	.word	index@(.nv.constant0._Z15dev_matrix_multiPfS_S_)
        /*0070*/ 	.short	0x0380
        /*0072*/ 	.short	0x0020


	//----- nvinfo : EIATTR_SW_WAR
	.align		4
.L_51:
        /*0074*/ 	.byte	0x04, 0x36
        /*0076*/ 	.short	(.L_53 - .L_52)
.L_52:
        /*0078*/ 	.word	0x00000008
.L_53:


//--------------------- .nv.info._Z14dev_matrix_subiPfS_S_ --------------------------
	.section	.nv.info._Z14dev_matrix_subiPfS_S_,"",@"SHT_CUDA_INFO"
	.sectionflags	@""
	.align	4


	//----- nvinfo : EIATTR_CUDA_API_VERSION
	.align		4
        /*0000*/ 	.byte	0x04, 0x37
        /*0002*/ 	.short	(.L_55 - .L_54)
.L_54:
        /*0004*/ 	.word	0x00000082


	//----- nvinfo : EIATTR_KPARAM_INFO
	.align		4
.L_55:
        /*0008*/ 	.byte	0x04, 0x17
        /*000a*/ 	.short	(.L_57 - .L_56)
.L_56:
        /*000c*/ 	.word	0x00000000
        /*0010*/ 	.short	0x0003
        /*0012*/ 	.short	0x0018
        /*0014*/ 	.byte	0x00, 0xf5, 0x21, 0x00


	//----- nvinfo : EIATTR_KPARAM_INFO
	.align		4
.L_57:
        /*0018*/ 	.byte	0x04, 0x17
        /*001a*/ 	.short	(.L_59 - .L_58)
.L_58:
        /*001c*/ 	.word	0x00000000
        /*0020*/ 	.short	0x0002
        /*0022*/ 	.short	0x0010
        /*0024*/ 	.byte	0x00, 0xf5, 0x21, 0x00


	//----- nvinfo : EIATTR_KPARAM_INFO
	.align		4
.L_59:
        /*0028*/ 	.byte	0x04, 0x17
        /*002a*/ 	.short	(.L_61 - .L_60)
.L_60:
        /*002c*/ 	.word	0x00000000
        /*0030*/ 	.short	0x0001
        /*0032*/ 	.short	0x0008
        /*0034*/ 	.byte	0x00, 0xf5, 0x21, 0x00


	//----- nvinfo : EIATTR_KPARAM_INFO
	.align		4
.L_61:
        /*0038*/ 	.byte	0x04, 0x17
        /*003a*/ 	.short	(.L_63 - .L_62)
.L_62:
        /*003c*/ 	.word	0x00000000
        /*0040*/ 	.short	0x0000
        /*0042*/ 	.short	0x0000
        /*0044*/ 	.byte	0x00, 0xf0, 0x11, 0x00


	//----- nvinfo : EIATTR_SPARSE_MMA_MASK
	.align		4
.L_63:
        /*0048*/ 	.byte	0x03, 0x50
        /*004a*/ 	.short	0x0000


	//----- nvinfo : EIATTR_MAXREG_COUNT
	.align		4
        /*004c*/ 	.byte	0x03, 0x1b
        /*004e*/ 	.short	0x00ff


	//----- nvinfo : EIATTR_MERCURY_ISA_VERSION
	.align		4
        /*0050*/ 	.byte	0x03, 0x5f
        /*0052*/ 	.short	0x0101


	//----- nvinfo : EIATTR_VRC_CTA_INIT_COUNT
	.align		4
        /*0054*/ 	.byte	0x02, 0x4a
	.zero		1
	.zero		1


	//----- nvinfo : EIATTR_EXIT_INSTR_OFFSETS
	.align		4
        /*0058*/ 	.byte	0x04, 0x1c
        /*005a*/ 	.short	(.L_65 - .L_64)


	//   ....[0]....
.L_64:
        /*005c*/ 	.word	0x000000c0


	//   ....[1]....
        /*0060*/ 	.word	0x00000190


	//----- nvinfo : EIATTR_CBANK_PARAM_SIZE
	.align		4
.L_65:
        /*0064*/ 	.byte	0x03, 0x19
        /*0066*/ 	.short	0x0020


	//----- nvinfo : EIATTR_PARAM_CBANK
	.align		4
        /*0068*/ 	.byte	0x04, 0x0a
        /*006a*/ 	.short	(.L_67 - .L_66)
	.align		4
.L_66:
        /*006c*/ 	.word	index@(.nv.constant0._Z14dev_matrix_subiPfS_S_)
        /*0070*/ 	.short	0x0380
        /*0072*/ 	.short	0x0020


	//----- nvinfo : EIATTR_SW_WAR
	.align		4
.L_67:
        /*0074*/ 	.byte	0x04, 0x36
        /*0076*/ 	.short	(.L_69 - .L_68)
.L_68:
        /*0078*/ 	.word	0x00000008
.L_69:


//--------------------- .nv.info._Z14dev_matrix_addiPfS_S_ --------------------------
	.section	.nv.info._Z14dev_matrix_addiPfS_S_,"",@"SHT_CUDA_INFO"
	.sectionflags	@""
	.align	4


	//----- nvinfo : EIATTR_CUDA_API_VERSION
	.align		4
        /*0000*/ 	.byte	0x04, 0x37
        /*0002*/ 	.short	(.L_71 - .L_70)
.L_70:
        /*0004*/ 	.word	0x00000082


	//----- nvinfo : EIATTR_KPARAM_INFO
	.align		4
.L_71:
        /*0008*/ 	.byte	0x04, 0x17
        /*000a*/ 	.short	(.L_73 - .L_72)
.L_72:
        /*000c*/ 	.word	0x00000000
        /*0010*/ 	.short	0x0003
        /*0012*/ 	.short	0x0018
        /*0014*/ 	.byte	0x00, 0xf5, 0x21, 0x00


	//----- nvinfo : EIATTR_KPARAM_INFO
	.align		4
.L_73:
        /*0018*/ 	.byte	0x04, 0x17
        /*001a*/ 	.short	(.L_75 - .L_74)
.L_74:
        /*001c*/ 	.word	0x00000000
        /*0020*/ 	.short	0x0002
        /*0022*/ 	.short	0x0010
        /*0024*/ 	.byte	0x00, 0xf5, 0x21, 0x00


	//----- nvinfo : EIATTR_KPARAM_INFO
	.align		4
.L_75:
        /*0028*/ 	.byte	0x04, 0x17
        /*002a*/ 	.short	(.L_77 - .L_76)
.L_76:
        /*002c*/ 	.word	0x00000000
        /*0030*/ 	.short	0x0001
        /*0032*/ 	.short	0x0008
        /*0034*/ 	.byte	0x00, 0xf5, 0x21, 0x00


	//----- nvinfo : EIATTR_KPARAM_INFO
	.align		4
.L_77:
        /*0038*/ 	.byte	0x04, 0x17
        /*003a*/ 	.short	(.L_79 - .L_78)
.L_78:
        /*003c*/ 	.word	0x00000000
        /*0040*/ 	.short	0x0000
        /*0042*/ 	.short	0x0000
        /*0044*/ 	.byte	0x00, 0xf0, 0x11, 0x00


	//----- nvinfo : EIATTR_SPARSE_MMA_MASK
	.align		4
.L_79:
        /*0048*/ 	.byte	0x03, 0x50
        /*004a*/ 	.short	0x0000


	//----- nvinfo : EIATTR_MAXREG_COUNT
	.align		4
        /*004c*/ 	.byte	0x03, 0x1b
        /*004e*/ 	.short	0x00ff


	//----- nvinfo : EIATTR_MERCURY_ISA_VERSION
	.align		4
        /*0050*/ 	.byte	0x03, 0x5f
        /*0052*/ 	.short	0x0101


	//----- nvinfo : EIATTR_VRC_CTA_INIT_COUNT
	.align		4
        /*0054*/ 	.byte	0x02, 0x4a
	.zero		1
	.zero		1


	//----- nvinfo : EIATTR_EXIT_INSTR_OFFSETS
	.align		4
        /*0058*/ 	.byte	0x04, 0x1c
        /*005a*/ 	.short	(.L_81 - .L_80)


	//   ....[0]....
.L_80:
        /*005c*/ 	.word	0x000000c0


	//   ....[1]....
        /*0060*/ 	.word	0x00000190


	//----- nvinfo : EIATTR_CBANK_PARAM_SIZE
	.align		4
.L_81:
        /*0064*/ 	.byte	0x03, 0x19
        /*0066*/ 	.short	0x0020


	//----- nvinfo : EIATTR_PARAM_CBANK
	.align		4
        /*0068*/ 	.byte	0x04, 0x0a
        /*006a*/ 	.short	(.L_83 - .L_82)
	.align		4
.L_82:
        /*006c*/ 	.word	index@(.nv.constant0._Z14dev_matrix_addiPfS_S_)
        /*0070*/ 	.short	0x0380
        /*0072*/ 	.short	0x0020


	//----- nvinfo : EIATTR_SW_WAR
	.align		4
.L_83:
        /*0074*/ 	.byte	0x04, 0x36
        /*0076*/ 	.short	(.L_85 - .L_84)
.L_84:
        /*0078*/ 	.word	0x00000008
.L_85:


//--------------------- .nv.callgraph             --------------------------
	.section	.nv.callgraph,"",@"SHT_CUDA_CALLGRAPH"
	.align	4
	.sectionentsize	8
	.align		4
        /*0000*/ 	.word	0x00000000
	.align		4
        /*0004*/ 	.word	0xffffffff
	.align		4
        /*0008*/ 	.word	0x00000000
	.align		4
        /*000c*/ 	.word	0xfffffffe
	.align		4
        /*0010*/ 	.word	0x00000000
	.align		4
        /*0014*/ 	.word	0xfffffffd
	.align		4
        /*0018*/ 	.word	0x00000000
	.align		4
        /*001c*/ 	.word	0xfffffffc


//--------------------- .text._Z14dev_initializeiPff --------------------------
	.section	.text._Z14dev_initializeiPff,"ax",@progbits
	.align	128
        .global         _Z14dev_initializeiPff
        .type           _Z14dev_initializeiPff,@function
        .size           _Z14dev_initializeiPff,(.L_x_10 - _Z14dev_initializeiPff)
        .other          _Z14dev_initializeiPff,@"STO_CUDA_ENTRY STV_DEFAULT"
_Z14dev_initializeiPff:
.text._Z14dev_initializeiPff:
[----:B------:R-:W-:Y:S01]  /*0000*/  LDC R1, c[0x0][0x37c] ;  /* 0x0000df00ff017b82 */ /* 0x000fe20000000800 */
[----:B------:R-:W0:Y:S07]  /*0010*/  S2R R3, SR_TID.Y ;  /* 0x0000000000037919 */ /* 0x000e2e0000002200 */
[----:B------:R-:W0:Y:S01]  /*0020*/  LDC R0, c[0x0][0x364] ;  /* 0x0000d900ff007b82 */ /* 0x000e220000000800 */
[----:B------:R-:W1:Y:S01]  /*0030*/  LDCU UR6, c[0x0][0x380] ;  /* 0x00007000ff0677ac */ /* 0x000e620008000800 */
[----:B------:R-:W2:Y:S06]  /*0040*/  S2R R2, SR_TID.X ;  /* 0x0000000000027919 */ /* 0x000eac0000002100 */
[----:B------:R-:W0:Y:S08]  /*0050*/  S2UR UR4, SR_CTAID.Y ;  /* 0x00000000000479c3 */ /* 0x000e300000002600 */
[----:B------:R-:W2:Y:S08]  /*0060*/  S2UR UR5, SR_CTAID.X ;  /* 0x00000000000579c3 */ /* 0x000eb00000002500 */
[----:B------:R-:W2:Y:S01]  /*0070*/  LDC R5, c[0x0][0x360] ;  /* 0x0000d800ff057b82 */ /* 0x000ea20000000800 */
[----:B0-----:R-:W-:-:S02]  /*0080*/  IMAD R0, R0, UR4, R3 ;  /* 0x0000000400007c24 */ /* 0x001fc4000f8e0203 */
[----:B--2---:R-:W-:-:S05]  /*0090*/  IMAD R5, R5, UR5, R2 ;  /* 0x0000000505057c24 */ /* 0x004fca000f8e0202 */
[----:B------:R-:W-:-:S04]  /*00a0*/  VIMNMX R2, PT, PT, R0, R5, !PT ;  /* 0x0000000500027248 */ /* 0x000fc80007fe0100 */
[----:B-1----:R-:W-:-:S13]  /*00b0*/  ISETP.GE.AND P0, PT, R2, UR6, PT ;  /* 0x0000000602007c0c */ /* 0x002fda000bf06270 */
[----:B------:R-:W-:Y:S05]  /*00c0*/  @P0 EXIT ;  /* 0x000000000000094d */ /* 0x000fea0003800000 */
[----:B------:R-:W0:Y:S01]  /*00d0*/  LDC.64 R2, c[0x0][0x388] ;  /* 0x0000e200ff027b82 */ /* 0x000e220000000a00 */
[----:B------:R-:W1:Y:S01]  /*00e0*/  LDCU.64 UR4, c[0x0][0x358] ;  /* 0x00006b00ff0477ac */ /* 0x000e620008000a00 */
[----:B------:R-:W-:-:S06]  /*00f0*/  IMAD R5, R0, UR6, R5 ;  /* 0x0000000600057c24 */ /* 0x000fcc000f8e0205 */
[----:B------:R-:W1:Y:S01]  /*0100*/  LDC R7, c[0x0][0x390] ;  /* 0x0000e400ff077b82 */ /* 0x000e620000000800 */
[----:B0-----:R-:W-:-:S05]  /*0110*/  IMAD.WIDE R2, R5, 0x4, R2 ;  /* 0x0000000405027825 */ /* 0x001fca00078e0202 */
[----:B-1----:R-:W-:Y:S01]  /*0120*/  STG.E desc[UR4][R2.64], R7 ;  /* 0x0000000702007986 */ /* 0x002fe2000c101904 */
[----:B------:R-:W-:Y:S05]  /*0130*/  EXIT ;  /* 0x000000000000794d */ /* 0x000fea0003800000 */
.L_x_0:
[----:B------:R-:W-:-:S00]  /*0140*/  BRA `(.L_x_0) ;  /* 0xfffffffc00fc7947 */ /* 0x000fc0000383ffff */
[----:B------:R-:W-:-:S00]  /*0150*/  NOP ;  /* 0x0000000000007918 */ /* 0x000fc00000000000 */
        /* <DEDUP_REMOVED lines=10> */
.L_x_10:


//--------------------- .text._Z15dev_matrix_multiPfS_S_ --------------------------
	.section	.text._Z15dev_matrix_multiPfS_S_,"ax",@progbits
	.align	128
        .global         _Z15dev_matrix_multiPfS_S_
        .type           _Z15dev_matrix_multiPfS_S_,@function
        .size           _Z15dev_matrix_multiPfS_S_,(.L_x_11 - _Z15dev_matrix_multiPfS_S_)
        .other          _Z15dev_matrix_multiPfS_S_,@"STO_CUDA_ENTRY STV_DEFAULT"
_Z15dev_matrix_multiPfS_S_:
.text._Z15dev_matrix_multiPfS_S_:
[----:B------:R-:W-:Y:S01]  /*0000*/  LDC R1, c[0x0][0x37c] ;  /* 0x0000df00ff017b82 */ /* 0x000fe20000000800 */
[----:B------:R-:W0:Y:S07]  /*0010*/  S2R R0, SR_TID.Y ;  /* 0x0000000000007919 */ /* 0x000e2e0000002200 */
[----:B------:R-:W0:Y:S01]  /*0020*/  S2UR UR4, SR_CTAID.Y ;  /* 0x00000000000479c3 */ /* 0x000e220000002600 */
[----:B------:R-:W1:Y:S01]  /*0030*/  LDCU UR12, c[0x0][0x380] ;  /* 0x00007000ff0c77ac */ /* 0x000e620008000800 */
[----:B------:R-:W2:Y:S06]  /*0040*/  S2R R3, SR_TID.X ;  /* 0x0000000000037919 */ /* 0x000eac0000002100 */
[----:B------:R-:W0:Y:S08]  /*0050*/  LDC R7, c[0x0][0x364] ;  /* 0x0000d900ff077b82 */ /* 0x000e300000000800 */
[----:B------:R-:W2:Y:S08]  /*0060*/  S2UR UR5, SR_CTAID.X ;  /* 0x00000000000579c3 */ /* 0x000eb00000002500 */
[----:B------:R-:W2:Y:S01]  /*0070*/  LDC R2, c[0x0][0x360] ;  /* 0x0000d800ff027b82 */ /* 0x000ea20000000800 */
[----:B0-----:R-:W-:-:S02]  /*0080*/  IMAD R7, R7, UR4, R0 ;  /* 0x0000000407077c24 */ /* 0x001fc4000f8e0200 */
[----:B--2---:R-:W-:-:S05]  /*0090*/  IMAD R0, R2, UR5, R3 ;  /* 0x0000000502007c24 */ /* 0x004fca000f8e0203 */
[----:B------:R-:W-:-:S04]  /*00a0*/  VIMNMX R2, PT, PT, R7, R0, !PT ;  /* 0x0000000007027248 */ /* 0x000fc80007fe0100 */
[----:B-1----:R-:W-:-:S13]  /*00b0*/  ISETP.GE.AND P0, PT, R2, UR12, PT ;  /* 0x0000000c02007c0c */ /* 0x002fda000bf06270 */
[----:B------:R-:W-:Y:S05]  /*00c0*/  @P0 EXIT ;  /* 0x000000000000094d */ /* 0x000fea0003800000 */
[----:B------:R-:W-:Y:S01]  /*00d0*/  UISETP.GE.U32.AND UP0, UPT, UR12, 0x10, UPT ;  /* 0x000000100c00788c */ /* 0x000fe2000bf06070 */
[----:B------:R-:W-:Y:S02]  /*00e0*/  HFMA2 R15, -RZ, RZ, 0, 0 ;  /* 0x00000000ff0f7431 */ /* 0x000fe400000001ff */
[----:B------:R-:W-:Y:S01]  /*00f0*/  IMAD R7, R7, UR12, RZ ;  /* 0x0000000c07077c24 */ /* 0x000fe2000f8e02ff */
[----:B------:R-:W-:Y:S02]  /*0100*/  ULOP3.LUT UR8, UR12, 0xf, URZ, 0xc0, !UPT ;  /* 0x0000000f0c087892 */ /* 0x000fe4000f8ec0ff */
[----:B------:R-:W-:Y:S01]  /*0110*/  IMAD R6, R0, UR12, RZ ;  /* 0x0000000c00067c24 */ /* 0x000fe2000f8e02ff */
[----:B------:R-:W-:Y:S01]  /*0120*/  UMOV UR4, URZ ;  /* 0x000000ff00047c82 */ /* 0x000fe20008000000 */
[----:B------:R-:W0:Y:S01]  /*0130*/  LDCU.64 UR10, c[0x0][0x358] ;  /* 0x00006b00ff0a77ac */ /* 0x000e220008000a00 */
[----:B------:R-:W-:Y:S07]  /*0140*/  BRA.U !UP0, `(.L_x_1) ;  /* 0x0000000508107547 */ /* 0x000fee000b800000 */
[----:B------:R-:W1:Y:S01]  /*0150*/  LDC.64 R2, c[0x0][0x388] ;  /* 0x0000e200ff027b82 */ /* 0x000e620000000a00 */
[----:B------:R-:W2:Y:S01]  /*0160*/  LDCU.64 UR6, c[0x0][0x390] ;  /* 0x00007200ff0677ac */ /* 0x000ea20008000a00 */
[----:B------:R-:W-:Y:S02]  /*0170*/  MOV R15, RZ ;  /* 0x000000ff000f7202 */ /* 0x000fe40000000f00 */
[----:B------:R-:W-:Y:S01]  /*0180*/  MOV R8, R6 ;  /* 0x0000000600087202 */ /* 0x000fe20000000f00 */
[----:B------:R-:W-:-:S04]  /*0190*/  ULOP3.LUT UR4, UR12, 0x7ffffff0, URZ, 0xc0, !UPT ;  /* 0x7ffffff00c047892 */ /* 0x000fc8000f8ec0ff */
[----:B------:R-:W-:Y:S02]  /*01a0*/  UIADD3 UR9, UPT, UPT, -UR4, URZ, URZ ;  /* 0x000000ff04097290 */ /* 0x000fe4000fffe1ff */
[----:B--2---:R-:W-:-:S04]  /*01b0*/  UIADD3 UR5, UP0, UPT, UR6, 0x20, URZ ;  /* 0x0000002006057890 */ /* 0x004fc8000ff1e0ff */
[----:B------:R-:W-:Y:S01]  /*01c0*/  UIADD3.X UR6, UPT, UPT, URZ, UR7, URZ, UP0, !UPT ;  /* 0x00000007ff067290 */ /* 0x000fe200087fe4ff */
[----:B-1----:R-:W-:-:S03]  /*01d0*/  IMAD.WIDE.U32 R2, R7, 0x4, R2 ;  /* 0x0000000407027825 */ /* 0x002fc600078e0002 */
[----:B------:R-:W-:-:S04]  /*01e0*/  IADD3 R4, P0, PT, R2, 0x20, RZ ;  /* 0x0000002002047810 */ /* 0x000fc80007f1e0ff */
[----:B------:R-:W-:-:S09]  /*01f0*/  IADD3.X R5, PT, PT, RZ, R3, RZ, P0, !PT ;  /* 0x00000003ff057210 */ /* 0x000fd200007fe4ff */
.L_x_2:
[----:B------:R-:W-:Y:S01]  /*0200*/  MOV R2, UR5 ;  /* 0x0000000500027c02 */ /* 0x000fe20008000f00 */
[----:B0-----:R-:W2:Y:S01]  /*0210*/  LDG.E R16, desc[UR10][R4.64+-0x20] ;  /* 0xffffe00a04107981 */ /* 0x001ea2000c1e1900 */
[----:B------:R-:W-:-:S03]  /*0220*/  MOV R3, UR6 ;  /* 0x0000000600037c02 */ /* 0x000fc60008000f00 */
[----:B------:R-:W3:Y:S01]  /*0230*/  LDG.E R18, desc[UR10][R4.64+-0x1c] ;  /* 0xffffe40a04127981 */ /* 0x000ee2000c1e1900 */
[----:B------:R-:W-:-:S03]  /*0240*/  IMAD.WIDE R2, R8, 0x4, R2 ;  /* 0x0000000408027825 */ /* 0x000fc600078e0202 */
[----:B------:R-:W4:Y:S04]  /*0250*/  LDG.E R19, desc[UR10][R4.64+-0x18] ;  /* 0xffffe80a04137981 */ /* 0x000f28000c1e1900 */
[----:B------:R-:W2:Y:S04]  /*0260*/  LDG.E R17, desc[UR10][R2.64+-0x20] ;  /* 0xffffe00a02117981 */ /* 0x000ea8000c1e1900 */
[----:B------:R-:W3:Y:S04]  /*0270*/  LDG.E R25, desc[UR10][R2.64+-0x1c] ;  /* 0xffffe40a02197981 */ /* 0x000ee8000c1e1900 */
[----:B------:R-:W4:Y:S04]  /*0280*/  LDG.E R20, desc[UR10][R2.64+-0x18] ;  /* 0xffffe80a02147981 */ /* 0x000f28000c1e1900 */
[----:B------:R-:W5:Y:S04]  /*0290*/  LDG.E R22, desc[UR10][R4.64+-0x14] ;  /* 0xffffec0a04167981 */ /* 0x000f68000c1e1900 */
        /* <DEDUP_REMOVED lines=8> */
[----:B------:R-:W5:Y:S01]  /*0320*/  LDG.E R14, desc[UR10][R2.64+-0x4] ;  /* 0xfffffc0a020e7981 */ /* 0x000f62000c1e1900 */
[----:B--2---:R-:W-:-:S03]  /*0330*/  FFMA R17, R16, R17, R15 ;  /* 0x0000001110117223 */ /* 0x004fc6000000000f */
[----:B------:R-:W2:Y:S04]  /*0340*/  LDG.E R15, desc[UR10][R4.64] ;  /* 0x0000000a040f7981 */ /* 0x000ea8000c1e1900 */
[----:B------:R-:W2:Y:S01]  /*0350*/  LDG.E R16, desc[UR10][R2.64] ;  /* 0x0000000a02107981 */ /* 0x000ea2000c1e1900 */
[----:B---3--:R-:W-:-:S03]  /*0360*/  FFMA R26, R18, R25, R17 ;  /* 0x00000019121a7223 */ /* 0x008fc60000000011 */
[----:B------:R-:W3:Y:S01]  /*0370*/  LDG.E R17, desc[UR10][R4.64+0x4] ;  /* 0x0000040a04117981 */ /* 0x000ee2000c1e1900 */
[----:B----4-:R-:W-:-:S03]  /*0380*/  FFMA R25, R19, R20, R26 ;  /* 0x0000001413197223 */ /* 0x010fc6000000001a */
[----:B------:R-:W3:Y:S04]  /*0390*/  LDG.E R18, desc[UR10][R2.64+0x4] ;  /* 0x0000040a02127981 */ /* 0x000ee8000c1e1900 */
[----:B------:R-:W4:Y:S01]  /*03a0*/  LDG.E R19, desc[UR10][R4.64+0x8] ;  /* 0x0000080a04137981 */ /* 0x000f22000c1e1900 */
[----:B-----5:R-:W-:-:S03]  /*03b0*/  FFMA R26, R22, R21, R25 ;  /* 0x00000015161a7223 */ /* 0x020fc60000000019 */
[----:B------:R-:W4:Y:S04]  /*03c0*/  LDG.E R20, desc[UR10][R2.64+0x8] ;  /* 0x0000080a02147981 */ /* 0x000f28000c1e1900 */
[----:B------:R-:W5:Y:S01]  /*03d0*/  LDG.E R21, desc[UR10][R4.64+0xc] ;  /* 0x00000c0a04157981 */ /* 0x000f62000c1e1900 */
[----:B------:R-:W-:-:S03]  /*03e0*/  FFMA R26, R23, R24, R26 ;  /* 0x00000018171a7223 */ /* 0x000fc6000000001a */
[----:B------:R-:W5:Y:S04]  /*03f0*/  LDG.E R22, desc[UR10][R2.64+0xc] ;  /* 0x00000c0a02167981 */ /* 0x000f68000c1e1900 */
[----:B------:R-:W5:Y:S01]  /*0400*/  LDG.E R23, desc[UR10][R4.64+0x10] ;  /* 0x0000100a04177981 */ /* 0x000f62000c1e1900 */
[----:B------:R-:W-:-:S03]  /*0410*/  FFMA R26, R9, R10, R26 ;  /* 0x0000000a091a7223 */ /* 0x000fc6000000001a */
[----:B------:R-:W5:Y:S04]  /*0420*/  LDG.E R24, desc[UR10][R2.64+0x10] ;  /* 0x0000100a02187981 */ /* 0x000f68000c1e1900 */
[----:B------:R-:W5:Y:S01]  /*0430*/  LDG.E R9, desc[UR10][R4.64+0x14] ;  /* 0x0000140a04097981 */ /* 0x000f62000c1e1900 */
[----:B------:R-:W-:-:S03]  /*0440*/  FFMA R28, R11, R12, R26 ;  /* 0x0000000c0b1c7223 */ /* 0x000fc6000000001a */
[----:B------:R-:W5:Y:S04]  /*0450*/  LDG.E R10, desc[UR10][R2.64+0x14] ;  /* 0x0000140a020a7981 */ /* 0x000f68000c1e1900 */
[----:B------:R-:W5:Y:S04]  /*0460*/  LDG.E R12, desc[UR10][R4.64+0x18] ;  /* 0x0000180a040c7981 */ /* 0x000f68000c1e1900 */
[----:B------:R-:W5:Y:S04]  /*0470*/  LDG.E R11, desc[UR10][R2.64+0x18] ;  /* 0x0000180a020b7981 */ /* 0x000f68000c1e1900 */
[----:B------:R-:W5:Y:S04]  /*0480*/  LDG.E R26, desc[UR10][R2.64+0x1c] ;  /* 0x00001c0a021a7981 */ /* 0x000f68000c1e1900 */
[----:B------:R0:W5:Y:S01]  /*0490*/  LDG.E R25, desc[UR10][R4.64+0x1c] ;  /* 0x00001c0a04197981 */ /* 0x000162000c1e1900 */
[----:B------:R-:W-:Y:S01]  /*04a0*/  FFMA R14, R13, R14, R28 ;  /* 0x0000000e0d0e7223 */ /* 0x000fe2000000001c */
[----:B------:R-:W-:-:S04]  /*04b0*/  UIADD3 UR9, UPT, UPT, UR9, 0x10, URZ ;  /* 0x0000001009097890 */ /* 0x000fc8000fffe0ff */
[----:B------:R-:W-:Y:S01]  /*04c0*/  UISETP.NE.AND UP0, UPT, UR9, URZ, UPT ;  /* 0x000000ff0900728c */ /* 0x000fe2000bf05270 */
[----:B0-----:R-:W-:Y:S02]  /*04d0*/  IADD3 R4, P0, PT, R4, 0x40, RZ ;  /* 0x0000004004047810 */ /* 0x001fe40007f1e0ff */
[----:B------:R-:W-:Y:S02]  /*04e0*/  IADD3 R8, PT, PT, R8, 0x10, RZ ;  /* 0x0000001008087810 */ /* 0x000fe40007ffe0ff */
[----:B------:R-:W-:Y:S01]  /*04f0*/  IADD3.X R5, PT, PT, RZ, R5, RZ, P0, !PT ;  /* 0x00000005ff057210 */ /* 0x000fe200007fe4ff */
[----:B--2---:R-:W-:-:S04]  /*0500*/  FFMA R14, R15, R16, R14 ;  /* 0x000000100f0e7223 */ /* 0x004fc8000000000e */
[----:B---3--:R-:W-:-:S04]  /*0510*/  FFMA R14, R17, R18, R14 ;  /* 0x00000012110e7223 */ /* 0x008fc8000000000e */
[----:B----4-:R-:W-:-:S04]  /*0520*/  FFMA R14, R19, R20, R14 ;  /* 0x00000014130e7223 */ /* 0x010fc8000000000e */
[----:B-----5:R-:W-:-:S04]  /*0530*/  FFMA R14, R21, R22, R14 ;  /* 0x00000016150e7223 */ /* 0x020fc8000000000e */
[----:B------:R-:W-:-:S04]  /*0540*/  FFMA R14, R23, R24, R14 ;  /* 0x00000018170e7223 */ /* 0x000fc8000000000e */
[----:B------:R-:W-:-:S04]  /*0550*/  FFMA R9, R9, R10, R14 ;  /* 0x0000000a09097223 */ /* 0x000fc8000000000e */
[----:B------:R-:W-:-:S04]  /*0560*/  FFMA R12, R12, R11, R9 ;  /* 0x0000000b0c0c7223 */ /* 0x000fc80000000009 */
[----:B------:R-:W-:Y:S01]  /*0570*/  FFMA R15, R25, R26, R12 ;  /* 0x0000001a190f7223 */ /* 0x000fe2000000000c */
[----:B------:R-:W-:Y:S06]  /*0580*/  BRA.U UP0, `(.L_x_2) ;  /* 0xfffffffd001c7547 */ /* 0x000fec000b83ffff */
.L_x_1:
[----:B------:R-:W-:-:S09]  /*0590*/  UISETP.NE.AND UP0, UPT, UR8, URZ, UPT ;  /* 0x000000ff0800728c */ /* 0x000fd2000bf05270 */
[----:B------:R-:W-:Y:S05]  /*05a0*/  BRA.U !UP0, `(.L_x_3) ;  /* 0x0000000508607547 */ /* 0x000fea000b800000 */
[----:B------:R-:W-:Y:S02]  /*05b0*/  UISETP.GE.U32.AND UP0, UPT, UR8, 0x8, UPT ;  /* 0x000000080800788c */ /* 0x000fe4000bf06070 */
[----:B------:R-:W-:-:S04]  /*05c0*/  ULOP3.LUT UR6, UR12, 0x7, URZ, 0xc0, !UPT ;  /* 0x000000070c067892 */ /* 0x000fc8000f8ec0ff */
[----:B------:R-:W-:-:S03]  /*05d0*/  UISETP.NE.AND UP1, UPT, UR6, URZ, UPT ;  /* 0x000000ff0600728c */ /* 0x000fc6000bf25270 */
[----:B------:R-:W-:Y:S08]  /*05e0*/  BRA.U !UP0, `(.L_x_4) ;  /* 0x0000000108907547 */ /* 0x000ff0000b800000 */
[----:B------:R-:W1:Y:S01]  /*05f0*/  LDC.64 R8, c[0x0][0x388] ;  /* 0x0000e200ff087b82 */ /* 0x000e620000000a00 */
[----:B------:R-:W2:Y:S01]  /*0600*/  LDCU.64 UR8, c[0x0][0x388] ;  /* 0x00007100ff0877ac */ /* 0x000ea20008000a00 */
[C---:B------:R-:W-:Y:S02]  /*0610*/  IADD3 R3, PT, PT, R7.reuse, UR4, RZ ;  /* 0x0000000407037c10 */ /* 0x040fe4000fffe0ff */
[----:B------:R-:W-:Y:S02]  /*0620*/  IADD3 R10, P0, PT, R7, UR4, RZ ;  /* 0x00000004070a7c10 */ /* 0x000fe4000ff1e0ff */
[----:B------:R-:W-:Y:S02]  /*0630*/  IADD3 R11, PT, PT, R6, UR4, RZ ;  /* 0x00000004060b7c10 */ /* 0x000fe4000fffe0ff */
[----:B------:R-:W3:Y:S01]  /*0640*/  LDC.64 R4, c[0x0][0x390] ;  /* 0x0000e400ff047b82 */ /* 0x000ee20000000a00 */
[----:B-1----:R-:W-:Y:S01]  /*0650*/  IMAD.WIDE.U32 R8, R3, 0x4, R8 ;  /* 0x0000000403087825 */ /* 0x002fe200078e0008 */
[----:B------:R-:W-:-:S02]  /*0660*/  IADD3.X R3, PT, PT, RZ, RZ, RZ, P0, !PT ;  /* 0x000000ffff037210 */ /* 0x000fc400007fe4ff */
[----:B--2---:R-:W-:-:S04]  /*0670*/  LEA R2, P0, R10, UR8, 0x2 ;  /* 0x000000080a027c11 */ /* 0x004fc8000f8010ff */
[----:B------:R-:W-:Y:S01]  /*0680*/  LEA.HI.X R3, R10, UR9, R3, 0x2, P0 ;  /* 0x000000090a037c11 */ /* 0x000fe200080f1403 */
[----:B---3--:R-:W-:Y:S01]  /*0690*/  IMAD.WIDE R4, R11, 0x4, R4 ;  /* 0x000000040b047825 */ /* 0x008fe200078e0204 */
[----:B0-----:R-:W2:Y:S04]  /*06a0*/  LDG.E R10, desc[UR10][R8.64] ;  /* 0x0000000a080a7981 */ /* 0x001ea8000c1e1900 */
[----:B------:R-:W2:Y:S04]  /*06b0*/  LDG.E R11, desc[UR10][R4.64] ;  /* 0x0000000a040b7981 */ /* 0x000ea8000c1e1900 */
[----:B------:R-:W3:Y:S04]  /*06c0*/  LDG.E R12, desc[UR10][R4.64+0x4] ;  /* 0x0000040a040c7981 */ /* 0x000ee8000c1e1900 */
[----:B------:R-:W3:Y:S04]  /*06d0*/  LDG.E R13, desc[UR10][R2.64+0x4] ;  /* 0x0000040a020d7981 */ /* 0x000ee8000c1e1900 */
[----:B------:R-:W4:Y:S04]  /*06e0*/  LDG.E R14, desc[UR10][R4.64+0x8] ;  /* 0x0000080a040e7981 */ /* 0x000f28000c1e1900 */
        /* <DEDUP_REMOVED lines=11> */
[----:B------:R-:W-:Y:S01]  /*07a0*/  UIADD3 UR4, UPT, UPT, UR4, 0x8, URZ ;  /* 0x0000000804047890 */ /* 0x000fe2000fffe0ff */
[----:B--2---:R-:W-:-:S04]  /*07b0*/  FFMA R10, R10, R11, R15 ;  /* 0x0000000b0a0a7223 */ /* 0x004fc8000000000f */
[----:B---3--:R-:W-:-:S04]  /*07c0*/  FFMA R10, R13, R12, R10 ;  /* 0x0000000c0d0a7223 */ /* 0x008fc8000000000a */
[----:B----4-:R-:W-:-:S04]  /*07d0*/  FFMA R10, R17, R14, R10 ;  /* 0x0000000e110a7223 */ /* 0x010fc8000000000a */
[----:B-----5:R-:W-:-:S04]  /*07e0*/  FFMA R10, R19, R16, R10 ;  /* 0x00000010130a7223 */ /* 0x020fc8000000000a */
[----:B------:R-:W-:-:S04]  /*07f0*/  FFMA R10, R21, R18, R10 ;  /* 0x00000012150a7223 */ /* 0x000fc8000000000a */
[----:B------:R-:W-:-:S04]  /*0800*/  FFMA R23, R23, R20, R10 ;  /* 0x0000001417177223 */ /* 0x000fc8000000000a */
[----:B------:R-:W-:-:S04]  /*0810*/  FFMA R8, R8, R9, R23 ;  /* 0x0000000908087223 */ /* 0x000fc80000000017 */
[----:B------:R-:W-:-:S07]  /*0820*/  FFMA R15, R25, R22, R8 ;  /* 0x00000016190f7223 */ /* 0x000fce0000000008 */
.L_x_4:
        /* <DEDUP_REMOVED lines=13> */
[----:B--2---:R-:W-:-:S03]  /*0900*/  LEA R2, P0, R10, UR6, 0x2 ;  /* 0x000000060a027c11 */ /* 0x004fc6000f8010ff */
[----:B0-----:R-:W2:Y:S01]  /*0910*/  LDG.E R8, desc[UR10][R8.64] ;  /* 0x0000000a08087981 */ /* 0x001ea2000c1e1900 */
[----:B------:R-:W-:Y:S01]  /*0920*/  LEA.HI.X R3, R10, UR7, R3, 0x2, P0 ;  /* 0x000000070a037c11 */ /* 0x000fe200080f1403 */
[----:B---3--:R-:W-:-:S04]  /*0930*/  IMAD.WIDE R4, R11, 0x4, R4 ;  /* 0x000000040b047825 */ /* 0x008fc800078e0204 */
[----:B------:R-:W3:Y:S04]  /*0940*/  LDG.E R11, desc[UR10][R2.64+0x4] ;  /* 0x0000040a020b7981 */ /* 0x000ee8000c1e1900 */
[----:B------:R-:W2:Y:S04]  /*0950*/  LDG.E R10, desc[UR10][R4.64] ;  /* 0x0000000a040a7981 */ /* 0x000ea8000c1e1900 */
[----:B------:R-:W3:Y:S04]  /*0960*/  LDG.E R12, desc[UR10][R4.64+0x4] ;  /* 0x0000040a040c7981 */ /* 0x000ee8000c1e1900 */
[----:B------:R-:W4:Y:S04]  /*0970*/  LDG.E R14, desc[UR10][R4.64+0x8] ;  /* 0x0000080a040e7981 */ /* 0x000f28000c1e1900 */
[----:B------:R-:W4:Y:S04]  /*0980*/  LDG.E R13, desc[UR10][R2.64+0x8] ;  /* 0x0000080a020d7981 */ /* 0x000f28000c1e1900 */
[----:B------:R-:W5:Y:S04]  /*0990*/  LDG.E R17, desc[UR10][R2.64+0xc] ;  /* 0x00000c0a02117981 */ /* 0x000f68000c1e1900 */
[----:B------:R-:W5:Y:S01]  /*09a0*/  LDG.E R16, desc[UR10][R4.64+0xc] ;  /* 0x00000c0a04107981 */ /* 0x000f62000c1e1900 */
[----:B------:R-:W-:Y:S01]  /*09b0*/  UIADD3 UR4, UPT, UPT, UR4, 0x4, URZ ;  /* 0x0000000404047890 */ /* 0x000fe2000fffe0ff */
[----:B--2---:R-:W-:-:S04]  /*09c0*/  FFMA R10, R8, R10, R15 ;  /* 0x0000000a080a7223 */ /* 0x004fc8000000000f */
[----:B---3--:R-:W-:-:S04]  /*09d0*/  FFMA R10, R11, R12, R10 ;  /* 0x0000000c0b0a7223 */ /* 0x008fc8000000000a */
[----:B----4-:R-:W-:-:S04]  /*09e0*/  FFMA R10, R13, R14, R10 ;  /* 0x0000000e0d0a7223 */ /* 0x010fc8000000000a */
[----:B-----5:R-:W-:-:S07]  /*09f0*/  FFMA R15, R17, R16, R10 ;  /* 0x00000010110f7223 */ /* 0x020fce000000000a */
.L_x_5:
[----:B------:R-:W-:Y:S05]  /*0a00*/  BRA.U !UP1, `(.L_x_3) ;  /* 0x0000000109487547 */ /* 0x000fea000b800000 */
[----:B------:R-:W1:Y:S01]  /*0a10*/  LDC.64 R4, c[0x0][0x388] ;  /* 0x0000e200ff047b82 */ /* 0x000e620000000a00 */
[----:B------:R-:W-:Y:S01]  /*0a20*/  IADD3 R9, PT, PT, R7, UR4, RZ ;  /* 0x0000000407097c10 */ /* 0x000fe2000fffe0ff */
[----:B------:R-:W-:Y:S01]  /*0a30*/  UIADD3 UR5, UPT, UPT, -UR5, URZ, URZ ;  /* 0x000000ff05057290 */ /* 0x000fe2000fffe1ff */
[----:B------:R-:W-:-:S05]  /*0a40*/  IADD3 R11, PT, PT, R6, UR4, RZ ;  /* 0x00000004060b7c10 */ /* 0x000fca000fffe0ff */
[----:B------:R-:W2:Y:S01]  /*0a50*/  LDC.64 R2, c[0x0][0x390] ;  /* 0x0000e400ff027b82 */ /* 0x000ea20000000a00 */
[----:B-1----:R-:W-:-:S03]  /*0a60*/  IMAD.WIDE.U32 R4, R9, 0x4, R4 ;  /* 0x0000000409047825 */ /* 0x002fc600078e0004 */
[----:B------:R-:W-:Y:S02]  /*0a70*/  MOV R8, R4 ;  /* 0x0000000400087202 */ /* 0x000fe40000000f00 */
[----:B------:R-:W-:-:S07]  /*0a80*/  MOV R9, R5 ;  /* 0x0000000500097202 */ /* 0x000fce0000000f00 */
.L_x_6:
[----:B--2---:R-:W-:Y:S01]  /*0a90*/  IMAD.WIDE R4, R11, 0x4, R2 ;  /* 0x000000040b047825 */ /* 0x004fe200078e0202 */
[----:B0-----:R0:W2:Y:S05]  /*0aa0*/  LDG.E R6, desc[UR10][R8.64] ;  /* 0x0000000a08067981 */ /* 0x0010aa000c1e1900 */
[----:B------:R-:W2:Y:S01]  /*0ab0*/  LDG.E R4, desc[UR10][R4.64] ;  /* 0x0000000a04047981 */ /* 0x000ea2000c1e1900 */
[----:B------:R-:W-:-:S04]  /*0ac0*/  UIADD3 UR5, UPT, UPT, UR5, 0x1, URZ ;  /* 0x0000000105057890 */ /* 0x000fc8000fffe0ff */
[----:B------:R-:W-:Y:S01]  /*0ad0*/  UISETP.NE.AND UP0, UPT, UR5, URZ, UPT ;  /* 0x000000ff0500728c */ /* 0x000fe2000bf05270 */
[----:B0-----:R-:W-:Y:S02]  /*0ae0*/  IADD3 R8, P0, PT, R8, 0x4, RZ ;  /* 0x0000000408087810 */ /* 0x001fe40007f1e0ff */
[----:B------:R-:W-:Y:S02]  /*0af0*/  IADD3 R11, PT, PT, R11, 0x1, RZ ;  /* 0x000000010b0b7810 */ /* 0x000fe40007ffe0ff */
[----:B------:R-:W-:Y:S01]  /*0b00*/  IADD3.X R9, PT, PT, RZ, R9, RZ, P0, !PT ;  /* 0x00000009ff097210 */ /* 0x000fe200007fe4ff */
[----:B--2---:R-:W-:-:S03]  /*0b10*/  FFMA R15, R6, R4, R15 ;  /* 0x00000004060f7223 */ /* 0x004fc6000000000f */
[----:B------:R-:W-:Y:S05]  /*0b20*/  BRA.U UP0, `(.L_x_6) ;  /* 0xfffffffd00d87547 */ /* 0x000fea000b83ffff */
.L_x_3:
[----:B------:R-:W1:Y:S01]  /*0b30*/  LDC.64 R2, c[0x0][0x398] ;  /* 0x0000e600ff027b82 */ /* 0x000e620000000a00 */
[----:B------:R-:W-:-:S05]  /*0b40*/  IADD3 R7, PT, PT, R0, R7, RZ ;  /* 0x0000000700077210 */ /* 0x000fca0007ffe0ff */
[----:B-1----:R-:W-:-:S05]  /*0b50*/  IMAD.WIDE R2, R7, 0x4, R2 ;  /* 0x0000000407027825 */ /* 0x002fca00078e0202 */
[----:B0-----:R-:W-:Y:S01]  /*0b60*/  STG.E desc[UR10][R2.64], R15 ;  /* 0x0000000f02007986 */ /* 0x001fe2000c10190a */
[----:B------:R-:W-:Y:S05]  /*0b70*/  EXIT ;  /* 0x000000000000794d */ /* 0x000fea0003800000 */
.L_x_7:
        /* <DEDUP_REMOVED lines=16> */
.L_x_11:


//--------------------- .text._Z14dev_matrix_subiPfS_S_ --------------------------
	.section	.text._Z14dev_matrix_subiPfS_S_,"ax",@progbits
	.align	128
        .global         _Z14dev_matrix_subiPfS_S_
        .type           _Z14dev_matrix_subiPfS_S_,@function
        .size           _Z14dev_matrix_subiPfS_S_,(.L_x_12 - _Z14dev_matrix_subiPfS_S_)
        .other          _Z14dev_matrix_subiPfS_S_,@"STO_CUDA_ENTRY STV_DEFAULT"
_Z14dev_matrix_subiPfS_S_:
.text._Z14dev_matrix_subiPfS_S_:
        /* <DEDUP_REMOVED lines=16> */
[----:B------:R-:W2:Y:S08]  /*0100*/  LDC.64 R4, c[0x0][0x390] ;  /* 0x0000e400ff047b82 */ /* 0x000eb00000000a00 */
[----:B------:R-:W3:Y:S01]  /*0110*/  LDC.64 R6, c[0x0][0x398] ;  /* 0x0000e600ff067b82 */ /* 0x000ee20000000a00 */
[----:B0-----:R-:W-:-:S06]  /*0120*/  IMAD.WIDE R2, R9, 0x4, R2 ;  /* 0x0000000409027825 */ /* 0x001fcc00078e0202 */
[----:B-1----:R-:W4:Y:S01]  /*0130*/  LDG.E R2, desc[UR4][R2.64] ;  /* 0x0000000402027981 */ /* 0x002f22000c1e1900 */
[----:B--2---:R-:W-:-:S06]  /*0140*/  IMAD.WIDE R4, R9, 0x4, R4 ;  /* 0x0000000409047825 */ /* 0x004fcc00078e0204 */
[----:B------:R-:W4:Y:S01]  /*0150*/  LDG.E R5, desc[UR4][R4.64] ;  /* 0x0000000404057981 */ /* 0x000f22000c1e1900 */
[----:B---3--:R-:W-:-:S04]  /*0160*/  IMAD.WIDE R6, R9, 0x4, R6 ;  /* 0x0000000409067825 */ /* 0x008fc800078e0206 */
[----:B----4-:R-:W-:-:S05]  /*0170*/  FADD R9, R2, -R5 ;  /* 0x8000000502097221 */ /* 0x010fca0000000000 */
[----:B------:R-:W-:Y:S01]  /*0180*/  STG.E desc[UR4][R6.64], R9 ;  /* 0x0000000906007986 */ /* 0x000fe2000c101904 */
[----:B------:R-:W-:Y:S05]  /*0190*/  EXIT ;  /* 0x000000000000794d */ /* 0x000fea0003800000 */
.L_x_8:
        /* <DEDUP_REMOVED lines=14> */
.L_x_12:


//--------------------- .text._Z14dev_matrix_addiPfS_S_ --------------------------
	.section	.text._Z14dev_matrix_addiPfS_S_,"ax",@progbits
	.align	128
        .global         _Z14dev_matrix_addiPfS_S_
        .type           _Z14dev_matrix_addiPfS_S_,@function
        .size           _Z14dev_matrix_addiPfS_S_,(.L_x_13 - _Z14dev_matrix_addiPfS_S_)
        .other          _Z14dev_matrix_addiPfS_S_,@"STO_CUDA_ENTRY STV_DEFAULT"
_Z14dev_matrix_addiPfS_S_:
.text._Z14dev_matrix_addiPfS_S_:
        /* <DEDUP_REMOVED lines=23> */
[----:B----4-:R-:W-:-:S05]  /*0170*/  FADD R9, R2, R5 ;  /* 0x0000000502097221 */ /* 0x010fca0000000000 */
[----:B------:R-:W-:Y:S01]  /*0180*/  STG.E desc[UR4][R6.64], R9 ;  /* 0x0000000906007986 */ /* 0x000fe2000c101904 */
[----:B------:R-:W-:Y:S05]  /*0190*/  EXIT ;  /* 0x000000000000794d */ /* 0x000fea0003800000 */
.L_x_9:
        /* <DEDUP_REMOVED lines=14> */
.L_x_13:


//--------------------- .nv.shared.reserved.0     --------------------------
	.section	.nv.shared.reserved.0,"aw",@nobits
	.weak		__nv_reservedSMEM_offset_0_alias
	.size		__nv_reservedSMEM_offset_0_alias, 0, 64
	.other		__nv_reservedSMEM_offset_0_alias,@"STO_CUDA_RESERVED_SHARED STV_DEFAULT"
__nv_reservedSMEM_offset_0_alias:
	.zero		0
	.zero		64


//--------------------- .nv.constant0._Z14dev_initializeiPff --------------------------
	.section	.nv.constant0._Z14dev_initializeiPff,"a",@progbits
	.sectionflags	@""
	.align	4
.nv.constant0._Z14dev_initializeiPff:
	.zero		916


//--------------------- .nv.constant0._Z15dev_matrix_multiPfS_S_ --------------------------
	.section	.nv.constant0._Z15dev_matrix_multiPfS_S_,"a",@progbits
	.sectionflags	@""
	.align	4
.nv.constant0._Z15dev_matrix_multiPfS_S_:
	.zero		928


//--------------------- .nv.constant0._Z14dev_matrix_subiPfS_S_ --------------------------
	.section	.nv.constant0._Z14dev_matrix_subiPfS_S_,"a",@progbits
	.sectionflags	@""
	.align	4
.nv.constant0._Z14dev_matrix_subiPfS_S_:
	.zero		928


//--------------------- .nv.constant0._Z14dev_matrix_addiPfS_S_ --------------------------
	.section	.nv.constant0._Z14dev_matrix_addiPfS_S_,"a",@progbits
	.sectionflags	@""
	.align	4
.nv.constant0._Z14dev_matrix_addiPfS_S_:
	.zero		928


//--------------------- SYMBOLS --------------------------

	.type		.nv.reservedSmem.offset0,@object
	.size		.nv.reservedSmem.offset0,0x4
